//
// Generated by NVIDIA NVVM Compiler
//
// Compiler Build ID: CL-36424714
// Cuda compilation tools, release 13.0, V13.0.88
// Based on NVVM 20.0.0
//

.version 9.0
.target sm_100
.address_size 64

	// .globl	_Z11find_vanityPKcPhjmS1_

.visible .entry _Z11find_vanityPKcPhjmS1_(
	.param .u64 .ptr .align 1 _Z11find_vanityPKcPhjmS1__param_0,
	.param .u64 .ptr .align 1 _Z11find_vanityPKcPhjmS1__param_1,
	.param .u32 _Z11find_vanityPKcPhjmS1__param_2,
	.param .u64 _Z11find_vanityPKcPhjmS1__param_3,
	.param .u64 .ptr .align 1 _Z11find_vanityPKcPhjmS1__param_4
)
{
	.reg .pred 	%p<3>;
	.reg .b16 	%rs<35>;
	.reg .b32 	%r<8>;
	.reg .b64 	%rd<12>;

	ld.param.u64 	%rd2, [_Z11find_vanityPKcPhjmS1__param_0];
	ld.param.u64 	%rd3, [_Z11find_vanityPKcPhjmS1__param_1];
	ld.param.u64 	%rd5, [_Z11find_vanityPKcPhjmS1__param_3];
	ld.param.u64 	%rd4, [_Z11find_vanityPKcPhjmS1__param_4];
	mov.u32 	%r1, %ctaid.x;
	mov.u32 	%r2, %ntid.x;
	mov.u32 	%r3, %tid.x;
	mad.lo.s32 	%r4, %r1, %r2, %r3;
	cvt.u64.u32 	%rd1, %r4;
	setp.le.u64 	%p1, %rd5, %rd1;
	@%p1 bra 	$L__BB0_2;
	cvta.to.global.u64 	%rd6, %rd4;
	cvta.to.global.u64 	%rd7, %rd2;
	cvta.to.global.u64 	%rd8, %rd3;
	shl.b64 	%rd9, %rd1, 5;
	cvt.u16.u64 	%rs1, %rd1;
	mul.lo.s16 	%rs2, %rs1, 31;
	add.s64 	%rd10, %rd6, %rd9;
	st.global.u8 	[%rd10], %rs2;
	add.s16 	%rs3, %rs2, 1;
	st.global.u8 	[%rd10+1], %rs3;
	add.s16 	%rs4, %rs2, 2;
	st.global.u8 	[%rd10+2], %rs4;
	add.s16 	%rs5, %rs2, 3;
	st.global.u8 	[%rd10+3], %rs5;
	add.s16 	%rs6, %rs2, 4;
	st.global.u8 	[%rd10+4], %rs6;
	add.s16 	%rs7, %rs2, 5;
	st.global.u8 	[%rd10+5], %rs7;
	add.s16 	%rs8, %rs2, 6;
	st.global.u8 	[%rd10+6], %rs8;
	add.s16 	%rs9, %rs2, 7;
	st.global.u8 	[%rd10+7], %rs9;
	add.s16 	%rs10, %rs2, 8;
	st.global.u8 	[%rd10+8], %rs10;
	add.s16 	%rs11, %rs2, 9;
	st.global.u8 	[%rd10+9], %rs11;
	add.s16 	%rs12, %rs2, 10;
	st.global.u8 	[%rd10+10], %rs12;
	add.s16 	%rs13, %rs2, 11;
	st.global.u8 	[%rd10+11], %rs13;
	add.s16 	%rs14, %rs2, 12;
	st.global.u8 	[%rd10+12], %rs14;
	add.s16 	%rs15, %rs2, 13;
	st.global.u8 	[%rd10+13], %rs15;
	add.s16 	%rs16, %rs2, 14;
	st.global.u8 	[%rd10+14], %rs16;
	add.s16 	%rs17, %rs2, 15;
	st.global.u8 	[%rd10+15], %rs17;
	add.s16 	%rs18, %rs2, 16;
	st.global.u8 	[%rd10+16], %rs18;
	add.s16 	%rs19, %rs2, 17;
	st.global.u8 	[%rd10+17], %rs19;
	add.s16 	%rs20, %rs2, 18;
	st.global.u8 	[%rd10+18], %rs20;
	add.s16 	%rs21, %rs2, 19;
	st.global.u8 	[%rd10+19], %rs21;
	add.s16 	%rs22, %rs2, 20;
	st.global.u8 	[%rd10+20], %rs22;
	add.s16 	%rs23, %rs2, 21;
	st.global.u8 	[%rd10+21], %rs23;
	add.s16 	%rs24, %rs2, 22;
	st.global.u8 	[%rd10+22], %rs24;
	add.s16 	%rs25, %rs2, 23;
	st.global.u8 	[%rd10+23], %rs25;
	add.s16 	%rs26, %rs2, 24;
	st.global.u8 	[%rd10+24], %rs26;
	add.s16 	%rs27, %rs2, 25;
	st.global.u8 	[%rd10+25], %rs27;
	add.s16 	%rs28, %rs2, 26;
	st.global.u8 	[%rd10+26], %rs28;
	add.s16 	%rs29, %rs2, 27;
	st.global.u8 	[%rd10+27], %rs29;
	add.s16 	%rs30, %rs2, 28;
	st.global.u8 	[%rd10+28], %rs30;
	add.s16 	%rs31, %rs2, 29;
	st.global.u8 	[%rd10+29], %rs31;
	add.s16 	%rs32, %rs2, 30;
	st.global.u8 	[%rd10+30], %rs32;
	add.s16 	%rs33, %rs2, 31;
	st.global.u8 	[%rd10+31], %rs33;
	cvt.u32.u16 	%r5, %rs2;
	and.b32  	%r6, %r5, 255;
	ld.global.s8 	%r7, [%rd7];
	setp.eq.s32 	%p2, %r6, %r7;
	selp.u16 	%rs34, 1, 0, %p2;
	add.s64 	%rd11, %rd8, %rd1;
	st.global.u8 	[%rd11], %rs34;
$L__BB0_2:
	ret;

}


// ===== COMPILED SASS (sm_100) =====

	.target	sm_100

	.elftype	@"ET_EXEC"


//--------------------- .note.nv.tkinfo           --------------------------
	.section	.note.nv.tkinfo,"",@"SHT_NOTE"
	.sectionflags	@"SHF_NOTE_NV_TKINFO"
	.tkinfo
        /*0018*/ 	.word	0x00000002
        /*0030*/ 	.string	""
        /*0030*/ 	.string	"ptxas"
        /*0030*/ 	.string	"Cuda compilation tools, release 13.0, V13.0.88"
        /*0030*/ 	.string	"Build cuda_13.0.r13.0/compiler.36424714_0"
        /*0030*/ 	.string	"-arch sm_100 -m 64 "



//--------------------- .note.nv.cuinfo           --------------------------
	.section	.note.nv.cuinfo,"",@"SHT_NOTE"
	.sectionflags	@"SHF_NOTE_NV_CUINFO"
        /*0018*/ 	.short	0x0002
        /*001a*/ 	.short	0x0064
        /*001c*/ 	.short	0x0082
	.zero		2


//--------------------- .nv.info                  --------------------------
	.section	.nv.info,"",@"SHT_CUDA_INFO"
	.align	4


	//----- nvinfo : EIATTR_REGCOUNT
	.align		4
        /*0000*/ 	.byte	0x04, 0x2f
        /*0002*/ 	.short	(.L_1 - .L_0)
	.align		4
.L_0:
        /*0004*/ 	.word	index@(_Z11find_vanityPKcPhjmS1_)
        /*0008*/ 	.word	0x00000020


	//----- nvinfo : EIATTR_FRAME_SIZE
	.align		4
.L_1:
        /*000c*/ 	.byte	0x04, 0x11
        /*000e*/ 	.short	(.L_3 - .L_2)
	.align		4
.L_2:
        /*0010*/ 	.word	index@(_Z11find_vanityPKcPhjmS1_)
        /*0014*/ 	.word	0x00000000


	//----- nvinfo : EIATTR_MIN_STACK_SIZE
	.align		4
.L_3:
        /*0018*/ 	.byte	0x04, 0x12
        /*001a*/ 	.short	(.L_5 - .L_4)
	.align		4
.L_4:
        /*001c*/ 	.word	index@(_Z11find_vanityPKcPhjmS1_)
        /*0020*/ 	.word	0x00000000
.L_5:


//--------------------- .nv.compat                --------------------------
	.section	.nv.compat,"",@"SHT_CUDA_COMPAT_INFO"
	.align	4
        /*0000*/ 	.byte	0x02, 0x09, 0x00, 0x00, 0x02, 0x02, 0x01, 0x00, 0x02, 0x05, 0x05, 0x00, 0x03, 0x07, 0x01, 0x01
        /*0010*/ 	.byte	0x02, 0x03, 0x00, 0x00, 0x02, 0x06, 0x01, 0x00, 0x04, 0x0b, 0x08, 0x00, 0x09, 0x00, 0x00, 0x00
        /*0020*/ 	.byte	0x00, 0x00, 0x00, 0x00


//--------------------- .nv.info._Z11find_vanityPKcPhjmS1_ --------------------------
	.section	.nv.info._Z11find_vanityPKcPhjmS1_,"",@"SHT_CUDA_INFO"
	.sectionflags	@""
	.align	4


	//----- nvinfo : EIATTR_CUDA_API_VERSION
	.align		4
        /*0000*/ 	.byte	0x04, 0x37
        /*0002*/ 	.short	(.L_7 - .L_6)
.L_6:
        /*0004*/ 	.word	0x00000082


	//----- nvinfo : EIATTR_KPARAM_INFO
	.align		4
.L_7:
        /*0008*/ 	.byte	0x04, 0x17
        /*000a*/ 	.short	(.L_9 - .L_8)
.L_8:
        /*000c*/ 	.word	0x00000000
        /*0010*/ 	.short	0x0004
        /*0012*/ 	.short	0x0020
        /*0014*/ 	.byte	0x00, 0xf5, 0x21, 0x00


	//----- nvinfo : EIATTR_KPARAM_INFO
	.align		4
.L_9:
        /*0018*/ 	.byte	0x04, 0x17
        /*001a*/ 	.short	(.L_11 - .L_10)
.L_10:
        /*001c*/ 	.word	0x00000000
        /*0020*/ 	.short	0x0003
        /*0022*/ 	.short	0x0018
        /*0024*/ 	.byte	0x00, 0xf0, 0x21, 0x00


	//----- nvinfo : EIATTR_KPARAM_INFO
	.align		4
.L_11:
        /*0028*/ 	.byte	0x04, 0x17
        /*002a*/ 	.short	(.L_13 - .L_12)
.L_12:
        /*002c*/ 	.word	0x00000000
        /*0030*/ 	.short	0x0002
        /*0032*/ 	.short	0x0010
        /*0034*/ 	.byte	0x00, 0xf0, 0x11, 0x00


	//----- nvinfo : EIATTR_KPARAM_INFO
	.align		4
.L_13:
        /*0038*/ 	.byte	0x04, 0x17
        /*003a*/ 	.short	(.L_15 - .L_14)
.L_14:
        /*003c*/ 	.word	0x00000000
        /*0040*/ 	.short	0x0001
        /*0042*/ 	.short	0x0008
        /*0044*/ 	.byte	0x00, 0xf5, 0x21, 0x00


	//----- nvinfo : EIATTR_KPARAM_INFO
	.align		4
.L_15:
        /*0048*/ 	.byte	0x04, 0x17
        /*004a*/ 	.short	(.L_17 - .L_16)
.L_16:
        /*004c*/ 	.word	0x00000000
        /*0050*/ 	.short	0x0000
        /*0052*/ 	.short	0x0000
        /*0054*/ 	.byte	0x00, 0xf5, 0x21, 0x00


	//----- nvinfo : EIATTR_SPARSE_MMA_MASK
	.align		4
.L_17:
        /*0058*/ 	.byte	0x03, 0x50
        /*005a*/ 	.short	0x0000


	//----- nvinfo : EIATTR_MAXREG_COUNT
	.align		4
        /*005c*/ 	.byte	0x03, 0x1b
        /*005e*/ 	.short	0x00ff


	//----- nvinfo : EIATTR_MERCURY_ISA_VERSION
	.align		4
        /*0060*/ 	.byte	0x03, 0x5f
        /*0062*/ 	.short	0x0101


	//----- nvinfo : EIATTR_VRC_CTA_INIT_COUNT
	.align		4
        /*0064*/ 	.byte	0x02, 0x4a
	.zero		1
	.zero		1


	//----- nvinfo : EIATTR_EXIT_INSTR_OFFSETS
	.align		4
        /*0068*/ 	.byte	0x04, 0x1c
        /*006a*/ 	.short	(.L_19 - .L_18)


	//   ....[0]....
.L_18:
        /*006c*/ 	.word	0x00000080


	//   ....[1]....
        /*0070*/ 	.word	0x00000570


	//----- nvinfo : EIATTR_CBANK_PARAM_SIZE
	.align		4
.L_19:
        /*0074*/ 	.byte	0x03, 0x19
        /*0076*/ 	.short	0x0028


	//----- nvinfo : EIATTR_PARAM_CBANK
	.align		4
        /*0078*/ 	.byte	0x04, 0x0a
        /*007a*/ 	.short	(.L_21 - .L_20)
	.align		4
.L_20:
        /*007c*/ 	.word	index@(.nv.constant0._Z11find_vanityPKcPhjmS1_)
        /*0080*/ 	.short	0x0380
        /*0082*/ 	.short	0x0028


	//----- nvinfo : EIATTR_SW_WAR
	.align		4
.L_21:
        /*0084*/ 	.byte	0x04, 0x36
        /*0086*/ 	.short	(.L_23 - .L_22)
.L_22:
        /*0088*/ 	.word	0x00000008
.L_23:


//--------------------- .nv.callgraph             --------------------------
	.section	.nv.callgraph,"",@"SHT_CUDA_CALLGRAPH"
	.align	4
	.sectionentsize	8
	.align		4
        /*0000*/ 	.word	0x00000000
	.align		4
        /*0004*/ 	.word	0xffffffff
	.align		4
        /*0008*/ 	.word	0x00000000
	.align		4
        /*000c*/ 	.word	0xfffffffe
	.align		4
        /*0010*/ 	.word	0x00000000
	.align		4
        /*0014*/ 	.word	0xfffffffd
	.align		4
        /*0018*/ 	.word	0x00000000
	.align		4
        /*001c*/ 	.word	0xfffffffc


//--------------------- .text._Z11find_vanityPKcPhjmS1_ --------------------------
	.section	.text._Z11find_vanityPKcPhjmS1_,"ax",@progbits
	.align	128
        .global         _Z11find_vanityPKcPhjmS1_
        .type           _Z11find_vanityPKcPhjmS1_,@function
        .size           _Z11find_vanityPKcPhjmS1_,(.L_x_1 - _Z11find_vanityPKcPhjmS1_)
        .other          _Z11find_vanityPKcPhjmS1_,@"STO_CUDA_ENTRY STV_DEFAULT"
_Z11find_vanityPKcPhjmS1_:
.text._Z11find_vanityPKcPhjmS1_:
[----:B------:R-:W-:Y:S01]  /*0000*/  LDC R1, c[0x0][0x37c] ;  /* 0x0000df00ff017b82 */ /* 0x000fe20000000800 */
[----:B------:R-:W0:Y:S07]  /*0010*/  S2R R3, SR_TID.X ;  /* 0x0000000000037919 */ /* 0x000e2e0000002100 */
[----:B------:R-:W0:Y:S01]  /*0020*/  S2UR UR4, SR_CTAID.X ;  /* 0x00000000000479c3 */ /* 0x000e220000002500 */
[----:B------:R-:W1:Y:S07]  /*0030*/  LDCU.64 UR6, c[0x0][0x398] ;  /* 0x00007300ff0677ac */ /* 0x000e6e0008000a00 */
[----:B------:R-:W0:Y:S02]  /*0040*/  LDC R0, c[0x0][0x360] ;  /* 0x0000d800ff007b82 */ /* 0x000e240000000800 */
[----:B0-----:R-:W-:-:S05]  /*0050*/  IMAD R0, R0, UR4, R3 ;  /* 0x0000000400007c24 */ /* 0x001fca000f8e0203 */
[----:B-1----:R-:W-:-:S04]  /*0060*/  ISETP.GE.U32.AND P0, PT, R0, UR6, PT ;  /* 0x0000000600007c0c */ /* 0x002fc8000bf06070 */
[----:B------:R-:W-:-:S13]  /*0070*/  ISETP.GE.U32.AND.EX P0, PT, RZ, UR7, PT, P0 ;  /* 0x00000007ff007c0c */ /* 0x000fda000bf06100 */
[----:B------:R-:W-:Y:S05]  /*0080*/  @P0 EXIT ;  /* 0x000000000000094d */ /* 0x000fea0003800000 */
[----:B------:R-:W0:Y:S01]  /*0090*/  LDCU.64 UR6, c[0x0][0x3a0] ;  /* 0x00007400ff0677ac */ /* 0x000e220008000a00 */
[----:B------:R-:W-:Y:S01]  /*00a0*/  PRMT R5, R0, 0x9910, RZ ;  /* 0x0000991000057816 */ /* 0x000fe200000000ff */
[----:B------:R-:W1:Y:S04]  /*00b0*/  LDCU.64 UR4, c[0x0][0x358] ;  /* 0x00006b00ff0477ac */ /* 0x000e680008000a00 */
[----:B------:R-:W-:-:S04]  /*00c0*/  IMAD R5, R5, 0x1f, RZ ;  /* 0x0000001f05057824 */ /* 0x000fc800078e02ff */
[C---:B------:R-:W-:Y:S01]  /*00d0*/  VIADD R7, R5.reuse, 0x1 ;  /* 0x0000000105077836 */ /* 0x040fe20000000000 */
[C---:B------:R-:W-:Y:S01]  /*00e0*/  IADD3 R11, PT, PT, R5.reuse, 0x3, RZ ;  /* 0x00000003050b7810 */ /* 0x040fe20007ffe0ff */
[C---:B------:R-:W-:Y:S01]  /*00f0*/  VIADD R9, R5.reuse, 0x2 ;  /* 0x0000000205097836 */ /* 0x040fe20000000000 */
[C---:B------:R-:W-:Y:S01]  /*0100*/  IADD3 R17, PT, PT, R5.reuse, 0x6, RZ ;  /* 0x0000000605117810 */ /* 0x040fe20007ffe0ff */
[C---:B------:R-:W-:Y:S01]  /*0110*/  VIADD R13, R5.reuse, 0x4 ;  /* 0x00000004050d7836 */ /* 0x040fe20000000000 */
[C---:B------:R-:W-:Y:S01]  /*0120*/  IADD3 R27, PT, PT, R5.reuse, 0x1e, RZ ;  /* 0x0000001e051b7810 */ /* 0x040fe20007ffe0ff */
[C---:B------:R-:W-:Y:S01]  /*0130*/  VIADD R15, R5.reuse, 0x5 ;  /* 0x00000005050f7836 */ /* 0x040fe20000000000 */
[C---:B0-----:R-:W-:Y:S01]  /*0140*/  LEA R2, P0, R0.reuse, UR6, 0x5 ;  /* 0x0000000600027c11 */ /* 0x041fe2000f8028ff */
[C---:B------:R-:W-:Y:S02]  /*0150*/  VIADD R19, R5.reuse, 0x7 ;  /* 0x0000000705137836 */ /* 0x040fe40000000000 */
[C---:B------:R-:W-:Y:S01]  /*0160*/  VIADD R21, R5.reuse, 0x8 ;  /* 0x0000000805157836 */ /* 0x040fe20000000000 */
[----:B------:R-:W-:Y:S01]  /*0170*/  LEA.HI.X R3, R0, UR7, RZ, 0x5, P0 ;  /* 0x0000000700037c11 */ /* 0x000fe200080f2cff */
[C---:B------:R-:W-:Y:S01]  /*0180*/  VIADD R23, R5.reuse, 0xb ;  /* 0x0000000b05177836 */ /* 0x040fe20000000000 */
[----:B------:R-:W0:Y:S01]  /*0190*/  LDCU.64 UR6, c[0x0][0x388] ;  /* 0x00007100ff0677ac */ /* 0x000e220008000a00 */
[----:B------:R-:W-:-:S02]  /*01a0*/  VIADD R25, R5, 0x15 ;  /* 0x0000001505197836 */ /* 0x000fc40000000000 */
[----:B-1----:R1:W-:Y:S01]  /*01b0*/  STG.E.U8 desc[UR4][R2.64+0x1], R7 ;  /* 0x0000010702007986 */ /* 0x0023e2000c101104 */
[----:B------:R-:W-:-:S03]  /*01c0*/  VIADD R29, R5, 0x1f ;  /* 0x0000001f051d7836 */ /* 0x000fc60000000000 */
[----:B------:R2:W-:Y:S04]  /*01d0*/  STG.E.U8 desc[UR4][R2.64+0x3], R11 ;  /* 0x0000030b02007986 */ /* 0x0005e8000c101104 */
[----:B------:R3:W-:Y:S01]  /*01e0*/  STG.E.U8 desc[UR4][R2.64+0x2], R9 ;  /* 0x0000020902007986 */ /* 0x0007e2000c101104 */
[----:B-1----:R-:W-:-:S03]  /*01f0*/  IADD3 R7, PT, PT, R5, 0x9, RZ ;  /* 0x0000000905077810 */ /* 0x002fc60007ffe0ff */
[----:B------:R1:W-:Y:S01]  /*0200*/  STG.E.U8 desc[UR4][R2.64+0x4], R13 ;  /* 0x0000040d02007986 */ /* 0x0003e2000c101104 */
[----:B--2---:R-:W-:-:S03]  /*0210*/  IADD3 R11, PT, PT, R5, 0xc, RZ ;  /* 0x0000000c050b7810 */ /* 0x004fc60007ffe0ff */
[----:B------:R2:W-:Y:S01]  /*0220*/  STG.E.U8 desc[UR4][R2.64+0x9], R7 ;  /* 0x0000090702007986 */ /* 0x0005e2000c101104 */
[----:B---3--:R-:W-:-:S03]  /*0230*/  VIADD R9, R5, 0xa ;  /* 0x0000000a05097836 */ /* 0x008fc60000000000 */
[----:B------:R3:W-:Y:S04]  /*0240*/  STG.E.U8 desc[UR4][R2.64+0x5], R15 ;  /* 0x0000050f02007986 */ /* 0x0007e8000c101104 */
[----:B------:R4:W-:Y:S01]  /*0250*/  STG.E.U8 desc[UR4][R2.64+0x6], R17 ;  /* 0x0000061102007986 */ /* 0x0009e2000c101104 */
[C---:B-1----:R-:W-:Y:S01]  /*0260*/  VIADD R13, R5.reuse, 0xd ;  /* 0x0000000d050d7836 */ /* 0x042fe20000000000 */
[----:B--2---:R-:W1:Y:S02]  /*0270*/  LDC.64 R6, c[0x0][0x380] ;  /* 0x0000e000ff067b82 */ /* 0x004e640000000a00 */
[----:B------:R2:W-:Y:S01]  /*0280*/  STG.E.U8 desc[UR4][R2.64+0x7], R19 ;  /* 0x0000071302007986 */ /* 0x0005e2000c101104 */
[----:B---3--:R-:W-:-:S03]  /*0290*/  IADD3 R15, PT, PT, R5, 0xe, RZ ;  /* 0x0000000e050f7810 */ /* 0x008fc60007ffe0ff */
[----:B------:R3:W-:Y:S01]  /*02a0*/  STG.E.U8 desc[UR4][R2.64+0x8], R21 ;  /* 0x0000081502007986 */ /* 0x0007e2000c101104 */
[----:B----4-:R-:W-:-:S03]  /*02b0*/  VIADD R17, R5, 0xf ;  /* 0x0000000f05117836 */ /* 0x010fc60000000000 */
[----:B------:R4:W-:Y:S04]  /*02c0*/  STG.E.U8 desc[UR4][R2.64+0xb], R23 ;  /* 0x00000b1702007986 */ /* 0x0009e8000c101104 */
[----:B------:R5:W-:Y:S01]  /*02d0*/  STG.E.U8 desc[UR4][R2.64+0xc], R11 ;  /* 0x00000c0b02007986 */ /* 0x000be2000c101104 */
[C---:B--2---:R-:W-:Y:S01]  /*02e0*/  IADD3 R19, PT, PT, R5.reuse, 0x10, RZ ;  /* 0x0000001005137810 */ /* 0x044fe20007ffe0ff */
[C---:B---3--:R-:W-:Y:S02]  /*02f0*/  VIADD R21, R5.reuse, 0x11 ;  /* 0x0000001105157836 */ /* 0x048fe40000000000 */
[----:B------:R2:W-:Y:S01]  /*0300*/  STG.E.U8 desc[UR4][R2.64+0xa], R9 ;  /* 0x00000a0902007986 */ /* 0x0005e2000c101104 */
[----:B----4-:R-:W-:-:S03]  /*0310*/  VIADD R23, R5, 0x13 ;  /* 0x0000001305177836 */ /* 0x010fc60000000000 */
[----:B------:R3:W-:Y:S01]  /*0320*/  STG.E.U8 desc[UR4][R2.64+0xd], R13 ;  /* 0x00000d0d02007986 */ /* 0x0007e2000c101104 */
[----:B-----5:R-:W-:-:S03]  /*0330*/  IADD3 R11, PT, PT, R5, 0x14, RZ ;  /* 0x00000014050b7810 */ /* 0x020fc60007ffe0ff */
[----:B------:R4:W-:Y:S04]  /*0340*/  STG.E.U8 desc[UR4][R2.64+0xe], R15 ;  /* 0x00000e0f02007986 */ /* 0x0009e8000c101104 */
[----:B------:R5:W-:Y:S01]  /*0350*/  STG.E.U8 desc[UR4][R2.64+0xf], R17 ;  /* 0x00000f1102007986 */ /* 0x000be2000c101104 */
[----:B--2---:R-:W-:-:S03]  /*0360*/  IADD3 R9, PT, PT, R5, 0x12, RZ ;  /* 0x0000001205097810 */ /* 0x004fc60007ffe0ff */
[----:B------:R2:W-:Y:S01]  /*0370*/  STG.E.U8 desc[UR4][R2.64+0x10], R19 ;  /* 0x0000101302007986 */ /* 0x0005e2000c101104 */
[----:B---3--:R-:W-:-:S03]  /*0380*/  IADD3 R13, PT, PT, R5, 0x16, RZ ;  /* 0x00000016050d7810 */ /* 0x008fc60007ffe0ff */
[----:B------:R3:W-:Y:S01]  /*0390*/  STG.E.U8 desc[UR4][R2.64+0x11], R21 ;  /* 0x0000111502007986 */ /* 0x0007e2000c101104 */
[----:B----4-:R-:W-:-:S03]  /*03a0*/  VIADD R15, R5, 0x17 ;  /* 0x00000017050f7836 */ /* 0x010fc60000000000 */
[----:B------:R4:W-:Y:S01]  /*03b0*/  STG.E.U8 desc[UR4][R2.64+0x13], R23 ;  /* 0x0000131702007986 */ /* 0x0009e2000c101104 */
[----:B-----5:R-:W-:-:S03]  /*03c0*/  IADD3 R17, PT, PT, R5, 0x18, RZ ;  /* 0x0000001805117810 */ /* 0x020fc60007ffe0ff */
[----:B------:R5:W-:Y:S01]  /*03d0*/  STG.E.U8 desc[UR4][R2.64+0x14], R11 ;  /* 0x0000140b02007986 */ /* 0x000be2000c101104 */
[----:B--2---:R-:W-:-:S03]  /*03e0*/  VIADD R19, R5, 0x19 ;  /* 0x0000001905137836 */ /* 0x004fc60000000000 */
[----:B------:R2:W-:Y:S01]  /*03f0*/  STG.E.U8 desc[UR4][R2.64+0x15], R25 ;  /* 0x0000151902007986 */ /* 0x0005e2000c101104 */
[C---:B---3--:R-:W-:Y:S02]  /*0400*/  IADD3 R21, PT, PT, R5.reuse, 0x1a, RZ ;  /* 0x0000001a05157810 */ /* 0x048fe40007ffe0ff */
[C---:B----4-:R-:W-:Y:S01]  /*0410*/  IADD3 R23, PT, PT, R5.reuse, 0x1c, RZ ;  /* 0x0000001c05177810 */ /* 0x050fe20007ffe0ff */
[----:B------:R3:W-:Y:S01]  /*0420*/  STG.E.U8 desc[UR4][R2.64+0x12], R9 ;  /* 0x0000120902007986 */ /* 0x0007e2000c101104 */
[----:B-----5:R-:W-:-:S03]  /*0430*/  VIADD R11, R5, 0x1b ;  /* 0x0000001b050b7836 */ /* 0x020fc60000000000 */
[----:B------:R-:W-:Y:S01]  /*0440*/  STG.E.U8 desc[UR4][R2.64+0x16], R13 ;  /* 0x0000160d02007986 */ /* 0x000fe2000c101104 */
[----:B--2---:R-:W-:-:S03]  /*0450*/  VIADD R25, R5, 0x1d ;  /* 0x0000001d05197836 */ /* 0x004fc60000000000 */
[----:B------:R-:W-:Y:S04]  /*0460*/  STG.E.U8 desc[UR4][R2.64+0x17], R15 ;  /* 0x0000170f02007986 */ /* 0x000fe8000c101104 */
[----:B------:R-:W-:Y:S04]  /*0470*/  STG.E.U8 desc[UR4][R2.64+0x18], R17 ;  /* 0x0000181102007986 */ /* 0x000fe8000c101104 */
[----:B------:R-:W-:Y:S04]  /*0480*/  STG.E.U8 desc[UR4][R2.64+0x19], R19 ;  /* 0x0000191302007986 */ /* 0x000fe8000c101104 */
[----:B------:R-:W-:Y:S04]  /*0490*/  STG.E.U8 desc[UR4][R2.64+0x1a], R21 ;  /* 0x00001a1502007986 */ /* 0x000fe8000c101104 */
[----:B------:R2:W-:Y:S04]  /*04a0*/  STG.E.U8 desc[UR4][R2.64+0x1b], R11 ;  /* 0x00001b0b02007986 */ /* 0x0005e8000c101104 */
[----:B------:R-:W-:Y:S04]  /*04b0*/  STG.E.U8 desc[UR4][R2.64+0x1c], R23 ;  /* 0x00001c1702007986 */ /* 0x000fe8000c101104 */
[----:B------:R-:W-:Y:S04]  /*04c0*/  STG.E.U8 desc[UR4][R2.64+0x1d], R25 ;  /* 0x00001d1902007986 */ /* 0x000fe8000c101104 */
[----:B------:R-:W-:Y:S04]  /*04d0*/  STG.E.U8 desc[UR4][R2.64+0x1e], R27 ;  /* 0x00001e1b02007986 */ /* 0x000fe8000c101104 */
[----:B------:R-:W-:Y:S04]  /*04e0*/  STG.E.U8 desc[UR4][R2.64+0x1f], R29 ;  /* 0x00001f1d02007986 */ /* 0x000fe8000c101104 */
[----:B------:R-:W-:Y:S04]  /*04f0*/  STG.E.U8 desc[UR4][R2.64], R5 ;  /* 0x0000000502007986 */ /* 0x000fe8000c101104 */
[----:B-1----:R-:W4:Y:S01]  /*0500*/  LDG.E.S8 R7, desc[UR4][R6.64] ;  /* 0x0000000406077981 */ /* 0x002f22000c1e1300 */
[----:B------:R-:W-:-:S02]  /*0510*/  LOP3.LUT R4, R5, 0xff, RZ, 0xc0, !PT ;  /* 0x000000ff05047812 */ /* 0x000fc400078ec0ff */
[----:B0-----:R-:W-:-:S04]  /*0520*/  IADD3 R8, P1, PT, R0, UR6, RZ ;  /* 0x0000000600087c10 */ /* 0x001fc8000ff3e0ff */
[----:B---3--:R-:W-:Y:S02]  /*0530*/  IADD3.X R9, PT, PT, RZ, UR7, RZ, P1, !PT ;  /* 0x00000007ff097c10 */ /* 0x008fe40008ffe4ff */
[----:B----4-:R-:W-:-:S04]  /*0540*/  ISETP.NE.AND P0, PT, R4, R7, PT ;  /* 0x000000070400720c */ /* 0x010fc80003f05270 */
[----:B--2---:R-:W-:-:S05]  /*0550*/  SEL R11, RZ, 0x1, P0 ;  /* 0x00000001ff0b7807 */ /* 0x004fca0000000000 */
[----:B------:R-:W-:Y:S01]  /*0560*/  STG.E.U8 desc[UR4][R8.64], R11 ;  /* 0x0000000b08007986 */ /* 0x000fe2000c101104 */
[----:B------:R-:W-:Y:S05]  /*0570*/  EXIT ;  /* 0x000000000000794d */ /* 0x000fea0003800000 */
.L_x_0:
[----:B------:R-:W-:-:S00]  /*0580*/  BRA `(.L_x_0) ;  /* 0xfffffffc00fc7947 */ /* 0x000fc0000383ffff */
[----:B------:R-:W-:-:S00]  /*0590*/  NOP ;  /* 0x0000000000007918 */ /* 0x000fc00000000000 */
        /* <DEDUP_REMOVED lines=14> */
.L_x_1:


//--------------------- .nv.shared.reserved.0     --------------------------
	.section	.nv.shared.reserved.0,"aw",@nobits
	.weak		__nv_reservedSMEM_offset_0_alias
	.size		__nv_reservedSMEM_offset_0_alias, 0, 64
	.other		__nv_reservedSMEM_offset_0_alias,@"STO_CUDA_RESERVED_SHARED STV_DEFAULT"
__nv_reservedSMEM_offset_0_alias:
	.zero		0
	.zero		64


//--------------------- .nv.constant0._Z11find_vanityPKcPhjmS1_ --------------------------
	.section	.nv.constant0._Z11find_vanityPKcPhjmS1_,"a",@progbits
	.sectionflags	@""
	.align	4
.nv.constant0._Z11find_vanityPKcPhjmS1_:
	.zero		936


//--------------------- SYMBOLS --------------------------

	.type		.nv.reservedSmem.offset0,@object
	.size		.nv.reservedSmem.offset0,0x4
